	.headerflags	@"EF_CUDA_TEXMODE_UNIFIED EF_CUDA_64BIT_ADDRESS EF_CUDA_ACCELERATORS EF_CUDA_SM90 EF_CUDA_VIRTUAL_SM(EF_CUDA_SM90)"
	.elftype	@"ET_EXEC"


//--------------------- .nv.info                  --------------------------
	.section	.nv.info,"",@"SHT_CUDA_INFO"
	.align	4


	//----- nvinfo : EIATTR_REGCOUNT
	.align		4
        /*0000*/ 	.byte	0x04, 0x2f
        /*0002*/ 	.short	(.L_1 - .L_0)
	.align		4
.L_0:
        /*0004*/ 	.word	index@(triton_poi_fused_mul_sigmoid_45)
        /*0008*/ 	.word	0x0000000a


	//----- nvinfo : EIATTR_MIN_STACK_SIZE
	.align		4
.L_1:
        /*000c*/ 	.byte	0x04, 0x12
        /*000e*/ 	.short	(.L_3 - .L_2)
	.align		4
.L_2:
        /*0010*/ 	.word	index@(triton_poi_fused_mul_sigmoid_45)
        /*0014*/ 	.word	0x00000000


	//----- nvinfo : EIATTR_FRAME_SIZE
	.align		4
.L_3:
        /*0018*/ 	.byte	0x04, 0x11
        /*001a*/ 	.short	(.L_5 - .L_4)
	.align		4
.L_4:
        /*001c*/ 	.word	index@(triton_poi_fused_mul_sigmoid_45)
        /*0020*/ 	.word	0x00000000


	//----- nvinfo : EIATTR_MIN_STACK_SIZE
	.align		4
.L_5:
        /*0024*/ 	.byte	0x04, 0x12
        /*0026*/ 	.short	(.L_7 - .L_6)
	.align		4
.L_6:
        /*0028*/ 	.word	index@(triton_poi_fused_mul_sigmoid_45)
        /*002c*/ 	.word	0x00000000
.L_7:


//--------------------- .nv.info.triton_poi_fused_mul_sigmoid_45 --------------------------
	.section	.nv.info.triton_poi_fused_mul_sigmoid_45,"",@"SHT_CUDA_INFO"
	.sectionflags	@""
	.align	4


	//----- nvinfo : EIATTR_CUDA_API_VERSION
	.align		4
        /*0000*/ 	.byte	0x04, 0x37
        /*0002*/ 	.short	(.L_9 - .L_8)
.L_8:
        /*0004*/ 	.word	0x0000007c


	//----- nvinfo : EIATTR_KPARAM_INFO
	.align		4
.L_9:
        /*0008*/ 	.byte	0x04, 0x17
        /*000a*/ 	.short	(.L_11 - .L_10)
.L_10:
        /*000c*/ 	.word	0x00000000
        /*0010*/ 	.short	0x0002
        /*0012*/ 	.short	0x0010
        /*0014*/ 	.byte	0x00, 0xf0, 0x11, 0x00


	//----- nvinfo : EIATTR_KPARAM_INFO
	.align		4
.L_11:
        /*0018*/ 	.byte	0x04, 0x17
        /*001a*/ 	.short	(.L_13 - .L_12)
.L_12:
        /*001c*/ 	.word	0x00000000
        /*0020*/ 	.short	0x0001
        /*0022*/ 	.short	0x0008
        /*0024*/ 	.byte	0x00, 0xf4, 0x21, 0x00


	//----- nvinfo : EIATTR_KPARAM_INFO
	.align		4
.L_13:
        /*0028*/ 	.byte	0x04, 0x17
        /*002a*/ 	.short	(.L_15 - .L_14)
.L_14:
        /*002c*/ 	.word	0x00000000
        /*0030*/ 	.short	0x0000
        /*0032*/ 	.short	0x0000
        /*0034*/ 	.byte	0x00, 0xf4, 0x21, 0x00


	//----- nvinfo : EIATTR_SPARSE_MMA_MASK
	.align		4
.L_15:
        /*0038*/ 	.byte	0x03, 0x50
        /*003a*/ 	.short	0x0000


	//----- nvinfo : EIATTR_MAXREG_COUNT
	.align		4
        /*003c*/ 	.byte	0x03, 0x1b
        /*003e*/ 	.short	0x00ff


	//----- nvinfo : EIATTR_EXIT_INSTR_OFFSETS
	.align		4
        /*0040*/ 	.byte	0x04, 0x1c
        /*0042*/ 	.short	(.L_17 - .L_16)


	//   ....[0]....
.L_16:
        /*0044*/ 	.word	0x000001e0


	//   ....[1]....
        /*0048*/ 	.word	0x00000200


	//----- nvinfo : EIATTR_REQNTID
	.align		4
.L_17:
        /*004c*/ 	.byte	0x04, 0x10
        /*004e*/ 	.short	(.L_19 - .L_18)
.L_18:
        /*0050*/ 	.word	0x00000080
        /*0054*/ 	.word	0x00000001
        /*0058*/ 	.word	0x00000001


	//----- nvinfo : EIATTR_CRS_STACK_SIZE
	.align		4
.L_19:
        /*005c*/ 	.byte	0x04, 0x1e
        /*005e*/ 	.short	(.L_21 - .L_20)
.L_20:
        /*0060*/ 	.word	0x00000000


	//----- nvinfo : EIATTR_CBANK_PARAM_SIZE
	.align		4
.L_21:
        /*0064*/ 	.byte	0x03, 0x19
        /*0066*/ 	.short	0x0014


	//----- nvinfo : EIATTR_PARAM_CBANK
	.align		4
        /*0068*/ 	.byte	0x04, 0x0a
        /*006a*/ 	.short	(.L_23 - .L_22)
	.align		4
.L_22:
        /*006c*/ 	.word	index@(.nv.constant0.triton_poi_fused_mul_sigmoid_45)
        /*0070*/ 	.short	0x0210
        /*0072*/ 	.short	0x0014


	//----- nvinfo : EIATTR_SW_WAR
	.align		4
.L_23:
        /*0074*/ 	.byte	0x04, 0x36
        /*0076*/ 	.short	(.L_25 - .L_24)
.L_24:
        /*0078*/ 	.word	0x00000008
.L_25:


//--------------------- .nv.callgraph             --------------------------
	.section	.nv.callgraph,"",@"SHT_CUDA_CALLGRAPH"
	.align	4
	.sectionentsize	8
	.align		4
        /*0000*/ 	.word	0x00000000
	.align		4
        /*0004*/ 	.word	0xffffffff
	.align		4
        /*0008*/ 	.word	0x00000000
	.align		4
        /*000c*/ 	.word	0xfffffffe
	.align		4
        /*0010*/ 	.word	0x00000000
	.align		4
        /*0014*/ 	.word	0xfffffffd
	.align		4
        /*0018*/ 	.word	0x00000000
	.align		4
        /*001c*/ 	.word	0xfffffffc


//--------------------- .text.triton_poi_fused_mul_sigmoid_45 --------------------------
	.section	.text.triton_poi_fused_mul_sigmoid_45,"ax",@progbits
	.align	128
        .global         triton_poi_fused_mul_sigmoid_45
        .type           triton_poi_fused_mul_sigmoid_45,@function
        .size           triton_poi_fused_mul_sigmoid_45,(.L_x_3 - triton_poi_fused_mul_sigmoid_45)
        .other          triton_poi_fused_mul_sigmoid_45,@"STO_CUDA_ENTRY STV_DEFAULT"
triton_poi_fused_mul_sigmoid_45:
.text.triton_poi_fused_mul_sigmoid_45:
[----:B------:R-:W0:Y:S02]  /*0000*/  LDC R1, c[0x0][0x28] ;  /* 0x00000a00ff017b82 */ /* 0x000e240000000800 */
[----:B------:R-:W1:Y:S01]  /*0010*/  S2R R0, SR_TID.X ;  /* 0x0000000000007919 */ /* 0x000e620000002100 */
[----:B------:R-:W-:Y:S01]  /*0020*/  ULDC.64 UR4, c[0x0][0x208] ;  /* 0x0000820000047ab9 */ /* 0x000fe20000000a00 */
[----:B------:R-:W-:Y:S01]  /*0030*/  BSSY B0, `(.L_x_0) ;  /* 0x000000a000007945 */ /* 0x000fe20003800000 */
[----:B------:R-:W2:Y:S01]  /*0040*/  S2R R5, SR_CTAID.X ;  /* 0x0000000000057919 */ /* 0x000ea20000002500 */
[----:B-1----:R-:W-:-:S04]  /*0050*/  LOP3.LUT R0, R0, 0x7f, RZ, 0xc0, !PT ;  /* 0x0000007f00007812 */ /* 0x002fc800078ec0ff */
[----:B--2---:R-:W-:Y:S01]  /*0060*/  LEA R5, R5, R0, 0x7 ;  /* 0x0000000005057211 */ /* 0x004fe200078e38ff */
[----:B------:R-:W-:-:S03]  /*0070*/  HFMA2.MMA R0, -RZ, RZ, 0, 0 ;  /* 0x00000000ff007435 */ /* 0x000fc600000001ff */
[----:B------:R-:W-:-:S13]  /*0080*/  ISETP.GE.AND P0, PT, R5, 0x100, PT ;  /* 0x000001000500780c */ /* 0x000fda0003f06270 */
[----:B------:R-:W-:Y:S05]  /*0090*/  @P0 BRA `(.L_x_1) ;  /* 0x00000000000c0947 */ /* 0x000fea0003800000 */
[----:B------:R-:W1:Y:S02]  /*00a0*/  LDC.64 R2, c[0x0][0x210] ;  /* 0x00008400ff027b82 */ /* 0x000e640000000a00 */
[----:B-1----:R-:W-:-:S05]  /*00b0*/  IMAD.WIDE R2, R5, 0x4, R2 ;  /* 0x0000000405027825 */ /* 0x002fca00078e0202 */
[----:B------:R1:W5:Y:S02]  /*00c0*/  LDG.E R0, desc[UR4][R2.64] ;  /* 0x0000000402007981 */ /* 0x000364000c1e1900 */
.L_x_1:
[----:B------:R-:W-:Y:S05]  /*00d0*/  BSYNC B0 ;  /* 0x0000000000007941 */ /* 0x000fea0003800000 */
.L_x_0:
[----:B-1---5:R-:W-:Y:S01]  /*00e0*/  FADD R2, RZ, -R0 ;  /* 0x80000000ff027221 */ /* 0x022fe20000000000 */
[----:B------:R-:W-:-:S03]  /*00f0*/  MOV R7, 0x3e800000 ;  /* 0x3e80000000077802 */ /* 0x000fc60000000f00 */
[----:B------:R-:W-:-:S05]  /*0100*/  FMUL R4, R2, 1.4426950216293334961 ;  /* 0x3fb8aa3b02047820 */ /* 0x000fca0000400000 */
[----:B------:R-:W-:-:S13]  /*0110*/  FSETP.GEU.AND P1, PT, R4, -126, PT ;  /* 0xc2fc00000400780b */ /* 0x000fda0003f2e000 */
[----:B------:R-:W-:-:S04]  /*0120*/  @!P1 FMUL R4, R4, 0.5 ;  /* 0x3f00000004049820 */ /* 0x000fc80000400000 */
[----:B------:R-:W1:Y:S02]  /*0130*/  MUFU.EX2 R2, R4 ;  /* 0x0000000400027308 */ /* 0x000e640000000800 */
[----:B-1----:R-:W-:-:S04]  /*0140*/  @!P1 FMUL R2, R2, R2 ;  /* 0x0000000202029220 */ /* 0x002fc80000400000 */
[----:B------:R-:W-:Y:S02]  /*0150*/  FADD R6, R2, 1 ;  /* 0x3f80000002067421 */ /* 0x000fe40000000000 */
[----:B------:R-:W1:Y:S03]  /*0160*/  LDC.64 R2, c[0x0][0x218] ;  /* 0x00008600ff027b82 */ /* 0x000e660000000a00 */
[----:B------:R-:W-:-:S04]  /*0170*/  FSETP.GT.AND P1, PT, R6, 8.50705917302346158658e+37, PT ;  /* 0x7e8000000600780b */ /* 0x000fc80003f24000 */
[----:B------:R-:W-:-:S09]  /*0180*/  FSEL R7, R7, 1, P1 ;  /* 0x3f80000007077808 */ /* 0x000fd20000800000 */
[----:B------:R-:W-:-:S06]  /*0190*/  @P1 FMUL R6, R6, 0.25 ;  /* 0x3e80000006061820 */ /* 0x000fcc0000400000 */
[----:B------:R-:W2:Y:S01]  /*01a0*/  MUFU.RCP R6, R6 ;  /* 0x0000000600067308 */ /* 0x000ea20000001000 */
[----:B-1----:R-:W-:-:S04]  /*01b0*/  IMAD.WIDE R2, R5, 0x4, R2 ;  /* 0x0000000405027825 */ /* 0x002fc800078e0202 */
[----:B--2---:R-:W-:-:S04]  /*01c0*/  FMUL R7, R6, R7 ;  /* 0x0000000706077220 */ /* 0x004fc80000400000 */
[----:B------:R-:W-:Y:S01]  /*01d0*/  FMUL R7, R7, R0 ;  /* 0x0000000007077220 */ /* 0x000fe20000400000 */
[----:B------:R-:W-:Y:S06]  /*01e0*/  @P0 EXIT ;  /* 0x000000000000094d */ /* 0x000fec0003800000 */
[----:B------:R-:W-:Y:S01]  /*01f0*/  STG.E desc[UR4][R2.64], R7 ;  /* 0x0000000702007986 */ /* 0x000fe2000c101904 */
[----:B------:R-:W-:Y:S05]  /*0200*/  EXIT ;  /* 0x000000000000794d */ /* 0x000fea0003800000 */
.L_x_2:
[----:B------:R-:W-:-:S00]  /*0210*/  BRA `(.L_x_2) ;  /* 0xfffffffc00fc7947 */ /* 0x000fc0000383ffff */
[----:B------:R-:W-:-:S00]  /*0220*/  NOP ;  /* 0x0000000000007918 */ /* 0x000fc00000000000 */
        /* <DEDUP_REMOVED lines=13> */
.L_x_3:


//--------------------- .nv.constant0.triton_poi_fused_mul_sigmoid_45 --------------------------
	.section	.nv.constant0.triton_poi_fused_mul_sigmoid_45,"a",@progbits
	.sectionflags	@""
	.align	4
.nv.constant0.triton_poi_fused_mul_sigmoid_45:
	.zero		548
